	.headerflags	@"EF_CUDA_TEXMODE_UNIFIED EF_CUDA_64BIT_ADDRESS EF_CUDA_ACCELERATORS EF_CUDA_SM90 EF_CUDA_VIRTUAL_SM(EF_CUDA_SM90)"
	.elftype	@"ET_EXEC"


//--------------------- .nv.info                  --------------------------
	.section	.nv.info,"",@"SHT_CUDA_INFO"
	.align	4


	//----- nvinfo : EIATTR_REGCOUNT
	.align		4
        /*0000*/ 	.byte	0x04, 0x2f
        /*0002*/ 	.short	(.L_3 - .L_2)
	.align		4
.L_2:
        /*0004*/ 	.word	index@(triton_poi_fused__native_batch_norm_legit_no_training_5)
        /*0008*/ 	.word	0x00000011


	//----- nvinfo : EIATTR_MIN_STACK_SIZE
	.align		4
.L_3:
        /*000c*/ 	.byte	0x04, 0x12
        /*000e*/ 	.short	(.L_5 - .L_4)
	.align		4
.L_4:
        /*0010*/ 	.word	index@(triton_poi_fused__native_batch_norm_legit_no_training_5)
        /*0014*/ 	.word	0x00000000


	//----- nvinfo : EIATTR_FRAME_SIZE
	.align		4
.L_5:
        /*0018*/ 	.byte	0x04, 0x11
        /*001a*/ 	.short	(.L_7 - .L_6)
	.align		4
.L_6:
        /*001c*/ 	.word	index@(triton_poi_fused__native_batch_norm_legit_no_training_5)
        /*0020*/ 	.word	0x00000000


	//----- nvinfo : EIATTR_MIN_STACK_SIZE
	.align		4
.L_7:
        /*0024*/ 	.byte	0x04, 0x12
        /*0026*/ 	.short	(.L_9 - .L_8)
	.align		4
.L_8:
        /*0028*/ 	.word	index@(triton_poi_fused__native_batch_norm_legit_no_training_5)
        /*002c*/ 	.word	0x00000000
.L_9:


//--------------------- .nv.info.triton_poi_fused__native_batch_norm_legit_no_training_5 --------------------------
	.section	.nv.info.triton_poi_fused__native_batch_norm_legit_no_training_5,"",@"SHT_CUDA_INFO"
	.sectionflags	@""
	.align	4


	//----- nvinfo : EIATTR_CUDA_API_VERSION
	.align		4
        /*0000*/ 	.byte	0x04, 0x37
        /*0002*/ 	.short	(.L_11 - .L_10)
.L_10:
        /*0004*/ 	.word	0x0000007c


	//----- nvinfo : EIATTR_KPARAM_INFO
	.align		4
.L_11:
        /*0008*/ 	.byte	0x04, 0x17
        /*000a*/ 	.short	(.L_13 - .L_12)
.L_12:
        /*000c*/ 	.word	0x00000000
        /*0010*/ 	.short	0x0006
        /*0012*/ 	.short	0x0030
        /*0014*/ 	.byte	0x00, 0xf0, 0x11, 0x00


	//----- nvinfo : EIATTR_KPARAM_INFO
	.align		4
.L_13:
        /*0018*/ 	.byte	0x04, 0x17
        /*001a*/ 	.short	(.L_15 - .L_14)
.L_14:
        /*001c*/ 	.word	0x00000000
        /*0020*/ 	.short	0x0005
        /*0022*/ 	.short	0x0028
        /*0024*/ 	.byte	0x00, 0xf4, 0x21, 0x00


	//----- nvinfo : EIATTR_KPARAM_INFO
	.align		4
.L_15:
        /*0028*/ 	.byte	0x04, 0x17
        /*002a*/ 	.short	(.L_17 - .L_16)
.L_16:
        /*002c*/ 	.word	0x00000000
        /*0030*/ 	.short	0x0004
        /*0032*/ 	.short	0x0020
        /*0034*/ 	.byte	0x00, 0xf4, 0x21, 0x00


	//----- nvinfo : EIATTR_KPARAM_INFO
	.align		4
.L_17:
        /*0038*/ 	.byte	0x04, 0x17
        /*003a*/ 	.short	(.L_19 - .L_18)
.L_18:
        /*003c*/ 	.word	0x00000000
        /*0040*/ 	.short	0x0003
        /*0042*/ 	.short	0x0018
        /*0044*/ 	.byte	0x00, 0xf4, 0x21, 0x00


	//----- nvinfo : EIATTR_KPARAM_INFO
	.align		4
.L_19:
        /*0048*/ 	.byte	0x04, 0x17
        /*004a*/ 	.short	(.L_21 - .L_20)
.L_20:
        /*004c*/ 	.word	0x00000000
        /*0050*/ 	.short	0x0002
        /*0052*/ 	.short	0x0010
        /*0054*/ 	.byte	0x00, 0xf4, 0x21, 0x00


	//----- nvinfo : EIATTR_KPARAM_INFO
	.align		4
.L_21:
        /*0058*/ 	.byte	0x04, 0x17
        /*005a*/ 	.short	(.L_23 - .L_22)
.L_22:
        /*005c*/ 	.word	0x00000000
        /*0060*/ 	.short	0x0001
        /*0062*/ 	.short	0x0008
        /*0064*/ 	.byte	0x00, 0xf4, 0x21, 0x00


	//----- nvinfo : EIATTR_KPARAM_INFO
	.align		4
.L_23:
        /*0068*/ 	.byte	0x04, 0x17
        /*006a*/ 	.short	(.L_25 - .L_24)
.L_24:
        /*006c*/ 	.word	0x00000000
        /*0070*/ 	.short	0x0000
        /*0072*/ 	.short	0x0000
        /*0074*/ 	.byte	0x00, 0xf4, 0x21, 0x00


	//----- nvinfo : EIATTR_SPARSE_MMA_MASK
	.align		4
.L_25:
        /*0078*/ 	.byte	0x03, 0x50
        /*007a*/ 	.short	0x0000


	//----- nvinfo : EIATTR_MAXREG_COUNT
	.align		4
        /*007c*/ 	.byte	0x03, 0x1b
        /*007e*/ 	.short	0x00ff


	//----- nvinfo : EIATTR_EXIT_INSTR_OFFSETS
	.align		4
        /*0080*/ 	.byte	0x04, 0x1c
        /*0082*/ 	.short	(.L_27 - .L_26)


	//   ....[0]....
.L_26:
        /*0084*/ 	.word	0x00000320


	//----- nvinfo : EIATTR_REQNTID
	.align		4
.L_27:
        /*0088*/ 	.byte	0x04, 0x10
        /*008a*/ 	.short	(.L_29 - .L_28)
.L_28:
        /*008c*/ 	.word	0x00000080
        /*0090*/ 	.word	0x00000001
        /*0094*/ 	.word	0x00000001


	//----- nvinfo : EIATTR_CBANK_PARAM_SIZE
	.align		4
.L_29:
        /*0098*/ 	.byte	0x03, 0x19
        /*009a*/ 	.short	0x0034


	//----- nvinfo : EIATTR_PARAM_CBANK
	.align		4
        /*009c*/ 	.byte	0x04, 0x0a
        /*009e*/ 	.short	(.L_31 - .L_30)
	.align		4
.L_30:
        /*00a0*/ 	.word	index@(.nv.constant0.triton_poi_fused__native_batch_norm_legit_no_training_5)
        /*00a4*/ 	.short	0x0210
        /*00a6*/ 	.short	0x0034


	//----- nvinfo : EIATTR_SW_WAR
	.align		4
.L_31:
        /*00a8*/ 	.byte	0x04, 0x36
        /*00aa*/ 	.short	(.L_33 - .L_32)
.L_32:
        /*00ac*/ 	.word	0x00000008
.L_33:


//--------------------- .nv.callgraph             --------------------------
	.section	.nv.callgraph,"",@"SHT_CUDA_CALLGRAPH"
	.align	4
	.sectionentsize	8
	.align		4
        /*0000*/ 	.word	0x00000000
	.align		4
        /*0004*/ 	.word	0xffffffff
	.align		4
        /*0008*/ 	.word	0x00000000
	.align		4
        /*000c*/ 	.word	0xfffffffe
	.align		4
        /*0010*/ 	.word	0x00000000
	.align		4
        /*0014*/ 	.word	0xfffffffd
	.align		4
        /*0018*/ 	.word	0x00000000
	.align		4
        /*001c*/ 	.word	0xfffffffc


//--------------------- .nv.constant4             --------------------------
	.section	.nv.constant4,"a",@progbits
	.align	8
	.align		8
.nv.constant4:
        /*0000*/ 	.dword	_$_str
	.align		8
        /*0008*/ 	.dword	_$_str_$_2


//--------------------- .text.triton_poi_fused__native_batch_norm_legit_no_training_5 --------------------------
	.section	.text.triton_poi_fused__native_batch_norm_legit_no_training_5,"ax",@progbits
	.align	128
        .global         triton_poi_fused__native_batch_norm_legit_no_training_5
        .type           triton_poi_fused__native_batch_norm_legit_no_training_5,@function
        .size           triton_poi_fused__native_batch_norm_legit_no_training_5,(.L_x_1 - triton_poi_fused__native_batch_norm_legit_no_training_5)
        .other          triton_poi_fused__native_batch_norm_legit_no_training_5,@"STO_CUDA_ENTRY STV_DEFAULT"
triton_poi_fused__native_batch_norm_legit_no_training_5:
.text.triton_poi_fused__native_batch_norm_legit_no_training_5:
[----:B------:R-:W-:Y:S01]  /*0000*/  LDC R1, c[0x0][0x28] ;  /* 0x00000a00ff017b82 */ /* 0x000fe20000000800 */
[----:B------:R-:W1:Y:S07]  /*0010*/  S2R R0, SR_TID.X ;  /* 0x0000000000007919 */ /* 0x000e6e0000002100 */
[----:B------:R-:W2:Y:S01]  /*0020*/  LDC.64 R6, c[0x0][0x220] ;  /* 0x00008800ff067b82 */ /* 0x000ea20000000a00 */
[----:B------:R-:W-:Y:S01]  /*0030*/  ULDC.64 UR4, c[0x0][0x208] ;  /* 0x0000820000047ab9 */ /* 0x000fe20000000a00 */
[----:B------:R-:W3:Y:S06]  /*0040*/  S2R R5, SR_CTAID.X ;  /* 0x0000000000057919 */ /* 0x000eec0000002500 */
[----:B------:R-:W4:Y:S08]  /*0050*/  LDC.64 R8, c[0x0][0x228] ;  /* 0x00008a00ff087b82 */ /* 0x000f300000000a00 */
[----:B------:R-:W5:Y:S01]  /*0060*/  LDC.64 R10, c[0x0][0x230] ;  /* 0x00008c00ff0a7b82 */ /* 0x000f620000000a00 */
[----:B-1----:R-:W-:-:S02]  /*0070*/  SHF.L.U32 R0, R0, 0x1, RZ ;  /* 0x0000000100007819 */ /* 0x002fc400000006ff */
[----:B---3--:R-:W-:Y:S02]  /*0080*/  SHF.R.S32.HI R3, RZ, 0x17, R5 ;  /* 0x00000017ff037819 */ /* 0x008fe40000011405 */
[----:B------:R-:W-:Y:S02]  /*0090*/  LOP3.LUT R0, R0, 0xfe, RZ, 0xc0, !PT ;  /* 0x000000fe00007812 */ /* 0x000fe400078ec0ff */
[----:B------:R-:W-:Y:S02]  /*00a0*/  SGXT R3, R3, 0x1 ;  /* 0x000000010303781a */ /* 0x000fe40000000200 */
[----:B------:R-:W-:-:S04]  /*00b0*/  LEA R0, R5, R0, 0x8 ;  /* 0x0000000005007211 */ /* 0x000fc800078e40ff */
[----:B------:R-:W-:-:S04]  /*00c0*/  LEA.HI R3, R3, R0, RZ, 0x6 ;  /* 0x0000000003037211 */ /* 0x000fc800078f30ff */
[----:B------:R-:W-:-:S05]  /*00d0*/  SHF.R.S32.HI R3, RZ, 0x6, R3 ;  /* 0x00000006ff037819 */ /* 0x000fca0000011403 */
[----:B------:R-:W-:-:S05]  /*00e0*/  IMAD.HI R2, R3, 0x2aaaaaab, RZ ;  /* 0x2aaaaaab03027827 */ /* 0x000fca00078e02ff */
[----:B------:R-:W-:-:S04]  /*00f0*/  SHF.R.U32.HI R5, RZ, 0x1f, R2 ;  /* 0x0000001fff057819 */ /* 0x000fc80000011602 */
[----:B------:R-:W-:Y:S02]  /*0100*/  LEA.HI R2, R2, R5, RZ, 0x1c ;  /* 0x0000000502027211 */ /* 0x000fe400078fe0ff */
[----:B------:R-:W1:Y:S03]  /*0110*/  LDC.64 R4, c[0x0][0x218] ;  /* 0x00008600ff047b82 */ /* 0x000e660000000a00 */
[----:B------:R-:W-:-:S04]  /*0120*/  IMAD R13, R2, -0x60, R3 ;  /* 0xffffffa0020d7824 */ /* 0x000fc800078e0203 */
[C---:B--2---:R-:W-:Y:S01]  /*0130*/  IMAD.WIDE R6, R13.reuse, 0x4, R6 ;  /* 0x000000040d067825 */ /* 0x044fe200078e0206 */
[----:B------:R-:W2:Y:S05]  /*0140*/  LDC.64 R2, c[0x0][0x210] ;  /* 0x00008400ff027b82 */ /* 0x000eaa0000000a00 */
[----:B------:R-:W3:Y:S01]  /*0150*/  LDG.E.EL R6, desc[UR4][R6.64] ;  /* 0x0000000406067981 */ /* 0x000ee2000c2e1900 */
[----:B----4-:R-:W-:-:S04]  /*0160*/  IMAD.WIDE R8, R13, 0x4, R8 ;  /* 0x000000040d087825 */ /* 0x010fc800078e0208 */
[C---:B-----5:R-:W-:Y:S02]  /*0170*/  IMAD.WIDE R10, R13.reuse, 0x4, R10 ;  /* 0x000000040d0a7825 */ /* 0x060fe400078e020a */
[----:B------:R-:W4:Y:S02]  /*0180*/  LDG.E.EL R8, desc[UR4][R8.64] ;  /* 0x0000000408087981 */ /* 0x000f24000c2e1900 */
[----:B-1----:R-:W-:Y:S02]  /*0190*/  IMAD.WIDE R4, R13, 0x4, R4 ;  /* 0x000000040d047825 */ /* 0x002fe400078e0204 */
[----:B------:R-:W4:Y:S04]  /*01a0*/  LDG.E.EL R11, desc[UR4][R10.64] ;  /* 0x000000040a0b7981 */ /* 0x000f28000c2e1900 */
[----:B------:R1:W5:Y:S01]  /*01b0*/  LDG.E.EL R12, desc[UR4][R4.64] ;  /* 0x00000004040c7981 */ /* 0x000362000c2e1900 */
[----:B--2---:R-:W-:-:S06]  /*01c0*/  IMAD.WIDE R2, R0, 0x4, R2 ;  /* 0x0000000400027825 */ /* 0x004fcc00078e0202 */
[----:B------:R-:W5:Y:S01]  /*01d0*/  LDG.E.64 R2, desc[UR4][R2.64] ;  /* 0x0000000402027981 */ /* 0x000f62000c1e1b00 */
[----:B------:R-:W-:Y:S01]  /*01e0*/  HFMA2.MMA R14, -RZ, RZ, 1.625, 0 ;  /* 0x3e800000ff0e7435 */ /* 0x000fe200000001ff */
[----:B-1----:R-:W1:Y:S02]  /*01f0*/  LDC.64 R4, c[0x0][0x238] ;  /* 0x00008e00ff047b82 */ /* 0x002e640000000a00 */
[----:B-1----:R-:W-:-:S04]  /*0200*/  IMAD.WIDE R4, R0, 0x4, R4 ;  /* 0x0000000400047825 */ /* 0x002fc800078e0204 */
[----:B---3--:R-:W-:-:S04]  /*0210*/  FADD R6, R6, 9.9999997473787516356e-06 ;  /* 0x3727c5ac06067421 */ /* 0x008fc80000000000 */
[----:B------:R-:W1:Y:S02]  /*0220*/  MUFU.SQRT R7, R6 ;  /* 0x0000000600077308 */ /* 0x000e640000002000 */
[C---:B-1----:R-:W-:Y:S02]  /*0230*/  FSETP.GT.AND P0, PT, R7.reuse, 8.50705917302346158658e+37, PT ;  /* 0x7e8000000700780b */ /* 0x042fe40003f04000 */
[----:B------:R-:W-:-:S11]  /*0240*/  FSETP.GEU.AND P1, PT, R7, 1.175494350822287508e-38, PT ;  /* 0x008000000700780b */ /* 0x000fd60003f2e000 */
[----:B------:R-:W-:-:S04]  /*0250*/  @P0 FMUL R7, R7, 0.25 ;  /* 0x3e80000007070820 */ /* 0x000fc80000400000 */
[----:B------:R-:W-:-:S06]  /*0260*/  @!P1 FMUL R7, R7, 16777216 ;  /* 0x4b80000007079820 */ /* 0x000fcc0000400000 */
[----:B------:R-:W1:Y:S01]  /*0270*/  MUFU.RCP R7, R7 ;  /* 0x0000000700077308 */ /* 0x000e620000001000 */
[----:B------:R-:W-:Y:S01]  /*0280*/  FSEL R14, R14, 1, P0 ;  /* 0x3f8000000e0e7808 */ /* 0x000fe20000000000 */
[----:B-----5:R-:W-:-:S04]  /*0290*/  FADD R2, R2, -R12 ;  /* 0x8000000c02027221 */ /* 0x020fc80000000000 */
[----:B------:R-:W-:Y:S01]  /*02a0*/  @!P1 FMUL R14, R14, 16777216 ;  /* 0x4b8000000e0e9820 */ /* 0x000fe20000400000 */
[----:B------:R-:W-:-:S03]  /*02b0*/  FADD R3, R3, -R12 ;  /* 0x8000000c03037221 */ /* 0x000fc60000000000 */
[----:B-1----:R-:W-:-:S04]  /*02c0*/  FMUL R14, R7, R14 ;  /* 0x0000000e070e7220 */ /* 0x002fc80000400000 */
[-C--:B------:R-:W-:Y:S01]  /*02d0*/  FMUL R2, R2, R14.reuse ;  /* 0x0000000e02027220 */ /* 0x080fe20000400000 */
[----:B------:R-:W-:-:S03]  /*02e0*/  FMUL R14, R3, R14 ;  /* 0x0000000e030e7220 */ /* 0x000fc60000400000 */
[C-C-:B----4-:R-:W-:Y:S01]  /*02f0*/  FFMA R2, R8.reuse, R2, R11.reuse ;  /* 0x0000000208027223 */ /* 0x150fe2000000000b */
[----:B------:R-:W-:-:S05]  /*0300*/  FFMA R3, R8, R14, R11 ;  /* 0x0000000e08037223 */ /* 0x000fca000000000b */
[----:B------:R-:W-:Y:S01]  /*0310*/  STG.E.64 desc[UR4][R4.64], R2 ;  /* 0x0000000204007986 */ /* 0x000fe2000c101b04 */
[----:B------:R-:W-:Y:S05]  /*0320*/  EXIT ;  /* 0x000000000000794d */ /* 0x000fea0003800000 */
.L_x_0:
[----:B------:R-:W-:-:S00]  /*0330*/  BRA `(.L_x_0) ;  /* 0xfffffffc00fc7947 */ /* 0x000fc0000383ffff */
[----:B------:R-:W-:-:S00]  /*0340*/  NOP ;  /* 0x0000000000007918 */ /* 0x000fc00000000000 */
        /* <DEDUP_REMOVED lines=11> */
.L_x_1:


//--------------------- .nv.global.init           --------------------------
	.section	.nv.global.init,"aw",@progbits
.nv.global.init:
	.type		_$_str,@object
	.size		_$_str,(_$_str_$_2 - _$_str)
_$_str:
        /*0000*/ 	.byte	0x5f, 0x5f, 0x43, 0x55, 0x44, 0x41, 0x5f, 0x46, 0x54, 0x5a, 0x00
	.type		_$_str_$_2,@object
	.size		_$_str_$_2,(.L_1 - _$_str_$_2)
_$_str_$_2:
        /*000b*/ 	.byte	0x5f, 0x5f, 0x43, 0x55, 0x44, 0x41, 0x5f, 0x50, 0x52, 0x45, 0x43, 0x5f, 0x53, 0x51, 0x52, 0x54
        /*001b*/ 	.byte	0x00
.L_1:


//--------------------- .nv.constant0.triton_poi_fused__native_batch_norm_legit_no_training_5 --------------------------
	.section	.nv.constant0.triton_poi_fused__native_batch_norm_legit_no_training_5,"a",@progbits
	.sectionflags	@""
	.align	4
.nv.constant0.triton_poi_fused__native_batch_norm_legit_no_training_5:
	.zero		580
